//
// Generated by NVIDIA NVVM Compiler
//
// Compiler Build ID: CL-36424714
// Cuda compilation tools, release 13.0, V13.0.88
// Based on NVVM 20.0.0
//

.version 9.0
.target sm_100
.address_size 64

	// .globl	_Z6vecAddPKfS0_Pfi

.visible .entry _Z6vecAddPKfS0_Pfi(
	.param .u64 .ptr .align 1 _Z6vecAddPKfS0_Pfi_param_0,
	.param .u64 .ptr .align 1 _Z6vecAddPKfS0_Pfi_param_1,
	.param .u64 .ptr .align 1 _Z6vecAddPKfS0_Pfi_param_2,
	.param .u32 _Z6vecAddPKfS0_Pfi_param_3
)
{
	.reg .pred 	%p<2>;
	.reg .b32 	%r<6>;
	.reg .b32 	%f<4>;
	.reg .b64 	%rd<11>;

	ld.param.u64 	%rd1, [_Z6vecAddPKfS0_Pfi_param_0];
	ld.param.u64 	%rd2, [_Z6vecAddPKfS0_Pfi_param_1];
	ld.param.u64 	%rd3, [_Z6vecAddPKfS0_Pfi_param_2];
	ld.param.u32 	%r2, [_Z6vecAddPKfS0_Pfi_param_3];
	mov.u32 	%r3, %ctaid.x;
	mov.u32 	%r4, %ntid.x;
	mov.u32 	%r5, %tid.x;
	mad.lo.s32 	%r1, %r3, %r4, %r5;
	setp.ge.s32 	%p1, %r1, %r2;
	@%p1 bra 	$L__BB0_2;
	cvta.to.global.u64 	%rd4, %rd1;
	cvta.to.global.u64 	%rd5, %rd2;
	cvta.to.global.u64 	%rd6, %rd3;
	mul.wide.s32 	%rd7, %r1, 4;
	add.s64 	%rd8, %rd4, %rd7;
	ld.global.f32 	%f1, [%rd8];
	add.s64 	%rd9, %rd5, %rd7;
	ld.global.f32 	%f2, [%rd9];
	add.f32 	%f3, %f1, %f2;
	add.s64 	%rd10, %rd6, %rd7;
	st.global.f32 	[%rd10], %f3;
$L__BB0_2:
	ret;

}


// ===== COMPILED SASS (sm_100) =====

	.target	sm_100

	.elftype	@"ET_EXEC"


//--------------------- .note.nv.tkinfo           --------------------------
	.section	.note.nv.tkinfo,"",@"SHT_NOTE"
	.sectionflags	@"SHF_NOTE_NV_TKINFO"
	.tkinfo
        /*0018*/ 	.word	0x00000002
        /*0030*/ 	.string	""
        /*0030*/ 	.string	"ptxas"
        /*0030*/ 	.string	"Cuda compilation tools, release 13.0, V13.0.88"
        /*0030*/ 	.string	"Build cuda_13.0.r13.0/compiler.36424714_0"
        /*0030*/ 	.string	"-arch sm_100 -m 64 "



//--------------------- .note.nv.cuinfo           --------------------------
	.section	.note.nv.cuinfo,"",@"SHT_NOTE"
	.sectionflags	@"SHF_NOTE_NV_CUINFO"
        /*0018*/ 	.short	0x0002
        /*001a*/ 	.short	0x0064
        /*001c*/ 	.short	0x0082
	.zero		2


//--------------------- .nv.info                  --------------------------
	.section	.nv.info,"",@"SHT_CUDA_INFO"
	.align	4


	//----- nvinfo : EIATTR_REGCOUNT
	.align		4
        /*0000*/ 	.byte	0x04, 0x2f
        /*0002*/ 	.short	(.L_1 - .L_0)
	.align		4
.L_0:
        /*0004*/ 	.word	index@(_Z6vecAddPKfS0_Pfi)
        /*0008*/ 	.word	0x0000000c


	//----- nvinfo : EIATTR_FRAME_SIZE
	.align		4
.L_1:
        /*000c*/ 	.byte	0x04, 0x11
        /*000e*/ 	.short	(.L_3 - .L_2)
	.align		4
.L_2:
        /*0010*/ 	.word	index@(_Z6vecAddPKfS0_Pfi)
        /*0014*/ 	.word	0x00000000


	//----- nvinfo : EIATTR_MIN_STACK_SIZE
	.align		4
.L_3:
        /*0018*/ 	.byte	0x04, 0x12
        /*001a*/ 	.short	(.L_5 - .L_4)
	.align		4
.L_4:
        /*001c*/ 	.word	index@(_Z6vecAddPKfS0_Pfi)
        /*0020*/ 	.word	0x00000000
.L_5:


//--------------------- .nv.compat                --------------------------
	.section	.nv.compat,"",@"SHT_CUDA_COMPAT_INFO"
	.align	4
        /*0000*/ 	.byte	0x02, 0x09, 0x00, 0x00, 0x02, 0x02, 0x01, 0x00, 0x02, 0x05, 0x05, 0x00, 0x03, 0x07, 0x01, 0x01
        /*0010*/ 	.byte	0x02, 0x03, 0x00, 0x00, 0x02, 0x06, 0x01, 0x00, 0x04, 0x0b, 0x08, 0x00, 0x09, 0x00, 0x00, 0x00
        /*0020*/ 	.byte	0x00, 0x00, 0x00, 0x00


//--------------------- .nv.info._Z6vecAddPKfS0_Pfi --------------------------
	.section	.nv.info._Z6vecAddPKfS0_Pfi,"",@"SHT_CUDA_INFO"
	.sectionflags	@""
	.align	4


	//----- nvinfo : EIATTR_CUDA_API_VERSION
	.align		4
        /*0000*/ 	.byte	0x04, 0x37
        /*0002*/ 	.short	(.L_7 - .L_6)
.L_6:
        /*0004*/ 	.word	0x00000082


	//----- nvinfo : EIATTR_KPARAM_INFO
	.align		4
.L_7:
        /*0008*/ 	.byte	0x04, 0x17
        /*000a*/ 	.short	(.L_9 - .L_8)
.L_8:
        /*000c*/ 	.word	0x00000000
        /*0010*/ 	.short	0x0003
        /*0012*/ 	.short	0x0018
        /*0014*/ 	.byte	0x00, 0xf0, 0x11, 0x00


	//----- nvinfo : EIATTR_KPARAM_INFO
	.align		4
.L_9:
        /*0018*/ 	.byte	0x04, 0x17
        /*001a*/ 	.short	(.L_11 - .L_10)
.L_10:
        /*001c*/ 	.word	0x00000000
        /*0020*/ 	.short	0x0002
        /*0022*/ 	.short	0x0010
        /*0024*/ 	.byte	0x00, 0xf5, 0x21, 0x00


	//----- nvinfo : EIATTR_KPARAM_INFO
	.align		4
.L_11:
        /*0028*/ 	.byte	0x04, 0x17
        /*002a*/ 	.short	(.L_13 - .L_12)
.L_12:
        /*002c*/ 	.word	0x00000000
        /*0030*/ 	.short	0x0001
        /*0032*/ 	.short	0x0008
        /*0034*/ 	.byte	0x00, 0xf5, 0x21, 0x00


	//----- nvinfo : EIATTR_KPARAM_INFO
	.align		4
.L_13:
        /*0038*/ 	.byte	0x04, 0x17
        /*003a*/ 	.short	(.L_15 - .L_14)
.L_14:
        /*003c*/ 	.word	0x00000000
        /*0040*/ 	.short	0x0000
        /*0042*/ 	.short	0x0000
        /*0044*/ 	.byte	0x00, 0xf5, 0x21, 0x00


	//----- nvinfo : EIATTR_SPARSE_MMA_MASK
	.align		4
.L_15:
        /*0048*/ 	.byte	0x03, 0x50
        /*004a*/ 	.short	0x0000


	//----- nvinfo : EIATTR_MAXREG_COUNT
	.align		4
        /*004c*/ 	.byte	0x03, 0x1b
        /*004e*/ 	.short	0x00ff


	//----- nvinfo : EIATTR_MERCURY_ISA_VERSION
	.align		4
        /*0050*/ 	.byte	0x03, 0x5f
        /*0052*/ 	.short	0x0101


	//----- nvinfo : EIATTR_VRC_CTA_INIT_COUNT
	.align		4
        /*0054*/ 	.byte	0x02, 0x4a
	.zero		1
	.zero		1


	//----- nvinfo : EIATTR_EXIT_INSTR_OFFSETS
	.align		4
        /*0058*/ 	.byte	0x04, 0x1c
        /*005a*/ 	.short	(.L_17 - .L_16)


	//   ....[0]....
.L_16:
        /*005c*/ 	.word	0x00000070


	//   ....[1]....
        /*0060*/ 	.word	0x00000130


	//----- nvinfo : EIATTR_CBANK_PARAM_SIZE
	.align		4
.L_17:
        /*0064*/ 	.byte	0x03, 0x19
        /*0066*/ 	.short	0x001c


	//----- nvinfo : EIATTR_PARAM_CBANK
	.align		4
        /*0068*/ 	.byte	0x04, 0x0a
        /*006a*/ 	.short	(.L_19 - .L_18)
	.align		4
.L_18:
        /*006c*/ 	.word	index@(.nv.constant0._Z6vecAddPKfS0_Pfi)
        /*0070*/ 	.short	0x0380
        /*0072*/ 	.short	0x001c


	//----- nvinfo : EIATTR_SW_WAR
	.align		4
.L_19:
        /*0074*/ 	.byte	0x04, 0x36
        /*0076*/ 	.short	(.L_21 - .L_20)
.L_20:
        /*0078*/ 	.word	0x00000008
.L_21:


//--------------------- .nv.callgraph             --------------------------
	.section	.nv.callgraph,"",@"SHT_CUDA_CALLGRAPH"
	.align	4
	.sectionentsize	8
	.align		4
        /*0000*/ 	.word	0x00000000
	.align		4
        /*0004*/ 	.word	0xffffffff
	.align		4
        /*0008*/ 	.word	0x00000000
	.align		4
        /*000c*/ 	.word	0xfffffffe
	.align		4
        /*0010*/ 	.word	0x00000000
	.align		4
        /*0014*/ 	.word	0xfffffffd
	.align		4
        /*0018*/ 	.word	0x00000000
	.align		4
        /*001c*/ 	.word	0xfffffffc


//--------------------- .text._Z6vecAddPKfS0_Pfi  --------------------------
	.section	.text._Z6vecAddPKfS0_Pfi,"ax",@progbits
	.align	128
        .global         _Z6vecAddPKfS0_Pfi
        .type           _Z6vecAddPKfS0_Pfi,@function
        .size           _Z6vecAddPKfS0_Pfi,(.L_x_1 - _Z6vecAddPKfS0_Pfi)
        .other          _Z6vecAddPKfS0_Pfi,@"STO_CUDA_ENTRY STV_DEFAULT"
_Z6vecAddPKfS0_Pfi:
.text._Z6vecAddPKfS0_Pfi:
[----:B------:R-:W-:Y:S01]  /*0000*/  LDC R1, c[0x0][0x37c] ;  /* 0x0000df00ff017b82 */ /* 0x000fe20000000800 */
[----:B------:R-:W0:Y:S07]  /*0010*/  S2R R0, SR_TID.X ;  /* 0x0000000000007919 */ /* 0x000e2e0000002100 */
[----:B------:R-:W0:Y:S01]  /*0020*/  S2UR UR4, SR_CTAID.X ;  /* 0x00000000000479c3 */ /* 0x000e220000002500 */
[----:B------:R-:W1:Y:S07]  /*0030*/  LDCU UR5, c[0x0][0x398] ;  /* 0x00007300ff0577ac */ /* 0x000e6e0008000800 */
[----:B------:R-:W0:Y:S02]  /*0040*/  LDC R9, c[0x0][0x360] ;  /* 0x0000d800ff097b82 */ /* 0x000e240000000800 */
[----:B0-----:R-:W-:-:S05]  /*0050*/  IMAD R9, R9, UR4, R0 ;  /* 0x0000000409097c24 */ /* 0x001fca000f8e0200 */
[----:B-1----:R-:W-:-:S13]  /*0060*/  ISETP.GE.AND P0, PT, R9, UR5, PT ;  /* 0x0000000509007c0c */ /* 0x002fda000bf06270 */
[----:B------:R-:W-:Y:S05]  /*0070*/  @P0 EXIT ;  /* 0x000000000000094d */ /* 0x000fea0003800000 */
[----:B------:R-:W0:Y:S01]  /*0080*/  LDC.64 R2, c[0x0][0x380] ;  /* 0x0000e000ff027b82 */ /* 0x000e220000000a00 */
[----:B------:R-:W1:Y:S07]  /*0090*/  LDCU.64 UR4, c[0x0][0x358] ;  /* 0x00006b00ff0477ac */ /* 0x000e6e0008000a00 */
[----:B------:R-:W2:Y:S08]  /*00a0*/  LDC.64 R4, c[0x0][0x388] ;  /* 0x0000e200ff047b82 */ /* 0x000eb00000000a00 */
[----:B------:R-:W3:Y:S01]  /*00b0*/  LDC.64 R6, c[0x0][0x390] ;  /* 0x0000e400ff067b82 */ /* 0x000ee20000000a00 */
[----:B0-----:R-:W-:-:S06]  /*00c0*/  IMAD.WIDE R2, R9, 0x4, R2 ;  /* 0x0000000409027825 */ /* 0x001fcc00078e0202 */
[----:B-1----:R-:W4:Y:S01]  /*00d0*/  LDG.E R2, desc[UR4][R2.64] ;  /* 0x0000000402027981 */ /* 0x002f22000c1e1900 */
[----:B--2---:R-:W-:-:S06]  /*00e0*/  IMAD.WIDE R4, R9, 0x4, R4 ;  /* 0x0000000409047825 */ /* 0x004fcc00078e0204 */
[----:B------:R-:W4:Y:S01]  /*00f0*/  LDG.E R5, desc[UR4][R4.64] ;  /* 0x0000000404057981 */ /* 0x000f22000c1e1900 */
[----:B---3--:R-:W-:-:S04]  /*0100*/  IMAD.WIDE R6, R9, 0x4, R6 ;  /* 0x0000000409067825 */ /* 0x008fc800078e0206 */
[----:B----4-:R-:W-:-:S05]  /*0110*/  FADD R9, R2, R5 ;  /* 0x0000000502097221 */ /* 0x010fca0000000000 */
[----:B------:R-:W-:Y:S01]  /*0120*/  STG.E desc[UR4][R6.64], R9 ;  /* 0x0000000906007986 */ /* 0x000fe2000c101904 */
[----:B------:R-:W-:Y:S05]  /*0130*/  EXIT ;  /* 0x000000000000794d */ /* 0x000fea0003800000 */
.L_x_0:
[----:B------:R-:W-:-:S00]  /*0140*/  BRA `(.L_x_0) ;  /* 0xfffffffc00fc7947 */ /* 0x000fc0000383ffff */
[----:B------:R-:W-:-:S00]  /*0150*/  NOP ;  /* 0x0000000000007918 */ /* 0x000fc00000000000 */
        /* <DEDUP_REMOVED lines=10> */
.L_x_1:


//--------------------- .nv.shared.reserved.0     --------------------------
	.section	.nv.shared.reserved.0,"aw",@nobits
	.weak		__nv_reservedSMEM_offset_0_alias
	.size		__nv_reservedSMEM_offset_0_alias, 0, 64
	.other		__nv_reservedSMEM_offset_0_alias,@"STO_CUDA_RESERVED_SHARED STV_DEFAULT"
__nv_reservedSMEM_offset_0_alias:
	.zero		0
	.zero		64


//--------------------- .nv.constant0._Z6vecAddPKfS0_Pfi --------------------------
	.section	.nv.constant0._Z6vecAddPKfS0_Pfi,"a",@progbits
	.sectionflags	@""
	.align	4
.nv.constant0._Z6vecAddPKfS0_Pfi:
	.zero		924


//--------------------- SYMBOLS --------------------------

	.type		.nv.reservedSmem.offset0,@object
	.size		.nv.reservedSmem.offset0,0x4
